	.headerflags	@"EF_CUDA_TEXMODE_UNIFIED EF_CUDA_64BIT_ADDRESS EF_CUDA_ACCELERATORS EF_CUDA_SM90 EF_CUDA_VIRTUAL_SM(EF_CUDA_SM90)"
	.elftype	@"ET_EXEC"


//--------------------- .nv.info                  --------------------------
	.section	.nv.info,"",@"SHT_CUDA_INFO"
	.align	4


	//----- nvinfo : EIATTR_REGCOUNT
	.align		4
        /*0000*/ 	.byte	0x04, 0x2f
        /*0002*/ 	.short	(.L_2 - .L_1)
	.align		4
.L_1:
        /*0004*/ 	.word	index@(triton_poi_fused_native_layer_norm_9)
        /*0008*/ 	.word	0x00000012


	//----- nvinfo : EIATTR_MIN_STACK_SIZE
	.align		4
.L_2:
        /*000c*/ 	.byte	0x04, 0x12
        /*000e*/ 	.short	(.L_4 - .L_3)
	.align		4
.L_3:
        /*0010*/ 	.word	index@(triton_poi_fused_native_layer_norm_9)
        /*0014*/ 	.word	0x00000000


	//----- nvinfo : EIATTR_FRAME_SIZE
	.align		4
.L_4:
        /*0018*/ 	.byte	0x04, 0x11
        /*001a*/ 	.short	(.L_6 - .L_5)
	.align		4
.L_5:
        /*001c*/ 	.word	index@(triton_poi_fused_native_layer_norm_9)
        /*0020*/ 	.word	0x00000000


	//----- nvinfo : EIATTR_MIN_STACK_SIZE
	.align		4
.L_6:
        /*0024*/ 	.byte	0x04, 0x12
        /*0026*/ 	.short	(.L_8 - .L_7)
	.align		4
.L_7:
        /*0028*/ 	.word	index@(triton_poi_fused_native_layer_norm_9)
        /*002c*/ 	.word	0x00000000
.L_8:


//--------------------- .nv.info.triton_poi_fused_native_layer_norm_9 --------------------------
	.section	.nv.info.triton_poi_fused_native_layer_norm_9,"",@"SHT_CUDA_INFO"
	.sectionflags	@""
	.align	4


	//----- nvinfo : EIATTR_CUDA_API_VERSION
	.align		4
        /*0000*/ 	.byte	0x04, 0x37
        /*0002*/ 	.short	(.L_10 - .L_9)
.L_9:
        /*0004*/ 	.word	0x0000007c


	//----- nvinfo : EIATTR_KPARAM_INFO
	.align		4
.L_10:
        /*0008*/ 	.byte	0x04, 0x17
        /*000a*/ 	.short	(.L_12 - .L_11)
.L_11:
        /*000c*/ 	.word	0x00000000
        /*0010*/ 	.short	0x0003
        /*0012*/ 	.short	0x0018
        /*0014*/ 	.byte	0x00, 0xf0, 0x11, 0x00


	//----- nvinfo : EIATTR_KPARAM_INFO
	.align		4
.L_12:
        /*0018*/ 	.byte	0x04, 0x17
        /*001a*/ 	.short	(.L_14 - .L_13)
.L_13:
        /*001c*/ 	.word	0x00000000
        /*0020*/ 	.short	0x0002
        /*0022*/ 	.short	0x0010
        /*0024*/ 	.byte	0x00, 0xf4, 0x21, 0x00


	//----- nvinfo : EIATTR_KPARAM_INFO
	.align		4
.L_14:
        /*0028*/ 	.byte	0x04, 0x17
        /*002a*/ 	.short	(.L_16 - .L_15)
.L_15:
        /*002c*/ 	.word	0x00000000
        /*0030*/ 	.short	0x0001
        /*0032*/ 	.short	0x0008
        /*0034*/ 	.byte	0x00, 0xf4, 0x21, 0x00


	//----- nvinfo : EIATTR_KPARAM_INFO
	.align		4
.L_16:
        /*0038*/ 	.byte	0x04, 0x17
        /*003a*/ 	.short	(.L_18 - .L_17)
.L_17:
        /*003c*/ 	.word	0x00000000
        /*0040*/ 	.short	0x0000
        /*0042*/ 	.short	0x0000
        /*0044*/ 	.byte	0x00, 0xf4, 0x21, 0x00


	//----- nvinfo : EIATTR_SPARSE_MMA_MASK
	.align		4
.L_18:
        /*0048*/ 	.byte	0x03, 0x50
        /*004a*/ 	.short	0x0000


	//----- nvinfo : EIATTR_MAXREG_COUNT
	.align		4
        /*004c*/ 	.byte	0x03, 0x1b
        /*004e*/ 	.short	0x00ff


	//----- nvinfo : EIATTR_EXIT_INSTR_OFFSETS
	.align		4
        /*0050*/ 	.byte	0x04, 0x1c
        /*0052*/ 	.short	(.L_20 - .L_19)


	//   ....[0]....
.L_19:
        /*0054*/ 	.word	0x00000360


	//   ....[1]....
        /*0058*/ 	.word	0x000003c0


	//----- nvinfo : EIATTR_REQNTID
	.align		4
.L_20:
        /*005c*/ 	.byte	0x04, 0x10
        /*005e*/ 	.short	(.L_22 - .L_21)
.L_21:
        /*0060*/ 	.word	0x00000020
        /*0064*/ 	.word	0x00000001
        /*0068*/ 	.word	0x00000001


	//----- nvinfo : EIATTR_CBANK_PARAM_SIZE
	.align		4
.L_22:
        /*006c*/ 	.byte	0x03, 0x19
        /*006e*/ 	.short	0x001c


	//----- nvinfo : EIATTR_PARAM_CBANK
	.align		4
        /*0070*/ 	.byte	0x04, 0x0a
        /*0072*/ 	.short	(.L_24 - .L_23)
	.align		4
.L_23:
        /*0074*/ 	.word	index@(.nv.constant0.triton_poi_fused_native_layer_norm_9)
        /*0078*/ 	.short	0x0210
        /*007a*/ 	.short	0x001c


	//----- nvinfo : EIATTR_SW_WAR
	.align		4
.L_24:
        /*007c*/ 	.byte	0x04, 0x36
        /*007e*/ 	.short	(.L_26 - .L_25)
.L_25:
        /*0080*/ 	.word	0x00000008
.L_26:


//--------------------- .nv.callgraph             --------------------------
	.section	.nv.callgraph,"",@"SHT_CUDA_CALLGRAPH"
	.align	4
	.sectionentsize	8
	.align		4
        /*0000*/ 	.word	0x00000000
	.align		4
        /*0004*/ 	.word	0xffffffff
	.align		4
        /*0008*/ 	.word	0x00000000
	.align		4
        /*000c*/ 	.word	0xfffffffe
	.align		4
        /*0010*/ 	.word	0x00000000
	.align		4
        /*0014*/ 	.word	0xfffffffd
	.align		4
        /*0018*/ 	.word	0x00000000
	.align		4
        /*001c*/ 	.word	0xfffffffc


//--------------------- .nv.constant4             --------------------------
	.section	.nv.constant4,"a",@progbits
	.align	8
	.align		8
.nv.constant4:
        /*0000*/ 	.dword	_$_str


//--------------------- .text.triton_poi_fused_native_layer_norm_9 --------------------------
	.section	.text.triton_poi_fused_native_layer_norm_9,"ax",@progbits
	.align	128
        .global         triton_poi_fused_native_layer_norm_9
        .type           triton_poi_fused_native_layer_norm_9,@function
        .size           triton_poi_fused_native_layer_norm_9,(.L_x_1 - triton_poi_fused_native_layer_norm_9)
        .other          triton_poi_fused_native_layer_norm_9,@"STO_CUDA_ENTRY STV_DEFAULT"
triton_poi_fused_native_layer_norm_9:
.text.triton_poi_fused_native_layer_norm_9:
[----:B------:R-:W0:Y:S02]  /*0000*/  LDC R1, c[0x0][0x28] ;  /* 0x00000a00ff017b82 */ /* 0x000e240000000800 */
[----:B------:R-:W1:Y:S01]  /*0010*/  S2R R0, SR_TID.X ;  /* 0x0000000000007919 */ /* 0x000e620000002100 */
[----:B------:R-:W2:Y:S01]  /*0020*/  LDC.64 R4, c[0x0][0x210] ;  /* 0x00008400ff047b82 */ /* 0x000ea20000000a00 */
[----:B------:R-:W-:Y:S01]  /*0030*/  CS2R R10, SRZ ;  /* 0x00000000000a7805 */ /* 0x000fe2000001ff00 */
[----:B------:R-:W-:Y:S01]  /*0040*/  ULDC.64 UR4, c[0x0][0x208] ;  /* 0x0000820000047ab9 */ /* 0x000fe20000000a00 */
[----:B------:R-:W3:Y:S01]  /*0050*/  S2R R9, SR_CTAID.X ;  /* 0x0000000000097919 */ /* 0x000ee20000002500 */
[----:B------:R-:W-:Y:S02]  /*0060*/  CS2R R12, SRZ ;  /* 0x00000000000c7805 */ /* 0x000fe4000001ff00 */
[----:B------:R-:W-:Y:S02]  /*0070*/  CS2R R14, SRZ ;  /* 0x00000000000e7805 */ /* 0x000fe4000001ff00 */
[----:B------:R-:W-:Y:S01]  /*0080*/  MOV R8, RZ ;  /* 0x000000ff00087202 */ /* 0x000fe20000000f00 */
[----:B------:R-:W4:Y:S01]  /*0090*/  LDC.64 R6, c[0x0][0x218] ;  /* 0x00008600ff067b82 */ /* 0x000f220000000a00 */
[----:B-1----:R-:W-:-:S04]  /*00a0*/  SHF.L.U32 R0, R0, 0x1, RZ ;  /* 0x0000000100007819 */ /* 0x002fc800000006ff */
[----:B------:R-:W-:-:S04]  /*00b0*/  LOP3.LUT R0, R0, 0x3e, RZ, 0xc0, !PT ;  /* 0x0000003e00007812 */ /* 0x000fc800078ec0ff */
[----:B---3--:R-:W-:Y:S01]  /*00c0*/  LEA R9, R9, R0, 0x6 ;  /* 0x0000000009097211 */ /* 0x008fe200078e30ff */
[----:B------:R-:W-:-:S03]  /*00d0*/  HFMA2.MMA R0, -RZ, RZ, 0, 0 ;  /* 0x00000000ff007435 */ /* 0x000fc600000001ff */
[C---:B------:R-:W-:Y:S02]  /*00e0*/  ISETP.GE.AND P0, PT, R9.reuse, 0x40, PT ;  /* 0x000000400900780c */ /* 0x040fe40003f06270 */
[----:B------:R-:W-:-:S05]  /*00f0*/  SHF.L.U32 R3, R9, 0x2, RZ ;  /* 0x0000000209037819 */ /* 0x000fca00000006ff */
[----:B--2---:R-:W-:-:S06]  /*0100*/  IMAD.WIDE R4, R3, 0x4, R4 ;  /* 0x0000000403047825 */ /* 0x004fcc00078e0204 */
[----:B------:R-:W2:Y:S04]  /*0110*/  @!P0 LDG.E.EL R0, desc[UR4][R4.64+0x10] ;  /* 0x0000100404008981 */ /* 0x000ea8000c2e1900 */
[----:B------:R-:W2:Y:S04]  /*0120*/  @!P0 LDG.E.EL R10, desc[UR4][R4.64+0x14] ;  /* 0x00001404040a8981 */ /* 0x000ea8000c2e1900 */
[----:B------:R-:W3:Y:S04]  /*0130*/  @!P0 LDG.E.EL R12, desc[UR4][R4.64+0x18] ;  /* 0x00001804040c8981 */ /* 0x000ee8000c2e1900 */
[----:B------:R-:W5:Y:S04]  /*0140*/  @!P0 LDG.E.EL R14, desc[UR4][R4.64+0x1c] ;  /* 0x00001c04040e8981 */ /* 0x000f68000c2e1900 */
[----:B------:R-:W4:Y:S04]  /*0150*/  @!P0 LDG.E.EL R11, desc[UR4][R4.64] ;  /* 0x00000004040b8981 */ /* 0x000f28000c2e1900 */
[----:B------:R-:W4:Y:S04]  /*0160*/  @!P0 LDG.E.EL R8, desc[UR4][R4.64+0x4] ;  /* 0x0000040404088981 */ /* 0x000f28000c2e1900 */
[----:B------:R-:W4:Y:S04]  /*0170*/  @!P0 LDG.E.EL R13, desc[UR4][R4.64+0x8] ;  /* 0x00000804040d8981 */ /* 0x000f28000c2e1900 */
[----:B------:R1:W4:Y:S01]  /*0180*/  @!P0 LDG.E.EL R15, desc[UR4][R4.64+0xc] ;  /* 0x00000c04040f8981 */ /* 0x000322000c2e1900 */
[----:B--2---:R-:W-:-:S04]  /*0190*/  FADD R3, R10, R0 ;  /* 0x000000000a037221 */ /* 0x004fc80000000000 */
[----:B---3--:R-:W-:-:S04]  /*01a0*/  FADD R3, R3, R12 ;  /* 0x0000000c03037221 */ /* 0x008fc80000000000 */
[----:B-----5:R-:W-:-:S04]  /*01b0*/  FADD R3, R3, R14 ;  /* 0x0000000e03037221 */ /* 0x020fc80000000000 */
[----:B------:R-:W-:Y:S01]  /*01c0*/  FMUL R3, R3, 0.25 ;  /* 0x3e80000003037820 */ /* 0x000fe20000400000 */
[----:B----4-:R-:W-:-:S03]  /*01d0*/  FADD R2, R8, R11 ;  /* 0x0000000b08027221 */ /* 0x010fc60000000000 */
[C---:B------:R-:W-:Y:S01]  /*01e0*/  FADD R10, -R3.reuse, R10 ;  /* 0x0000000a030a7221 */ /* 0x040fe20000000100 */
[----:B------:R-:W-:Y:S01]  /*01f0*/  FADD R2, R2, R13 ;  /* 0x0000000d02027221 */ /* 0x000fe20000000000 */
[C---:B------:R-:W-:Y:S02]  /*0200*/  FADD R0, -R3.reuse, R0 ;  /* 0x0000000003007221 */ /* 0x040fe40000000100 */
[----:B-1----:R-:W-:Y:S01]  /*0210*/  FMUL R5, R10, R10 ;  /* 0x0000000a0a057220 */ /* 0x002fe20000400000 */
[----:B------:R-:W-:Y:S01]  /*0220*/  FADD R2, R2, R15 ;  /* 0x0000000f02027221 */ /* 0x000fe20000000000 */
[----:B------:R-:W-:Y:S02]  /*0230*/  FADD R12, -R3, R12 ;  /* 0x0000000c030c7221 */ /* 0x000fe40000000100 */
[----:B------:R-:W-:Y:S01]  /*0240*/  FFMA R5, R0, R0, R5 ;  /* 0x0000000000057223 */ /* 0x000fe20000000005 */
[----:B------:R-:W-:-:S03]  /*0250*/  FMUL R2, R2, 0.25 ;  /* 0x3e80000002027820 */ /* 0x000fc60000400000 */
[----:B------:R-:W-:Y:S01]  /*0260*/  FFMA R12, R12, R12, R5 ;  /* 0x0000000c0c0c7223 */ /* 0x000fe20000000005 */
[----:B------:R-:W-:Y:S01]  /*0270*/  FADD R8, -R2, R8 ;  /* 0x0000000802087221 */ /* 0x000fe20000000100 */
[----:B------:R-:W-:-:S04]  /*0280*/  IMAD.WIDE R4, R9, 0x4, R6 ;  /* 0x0000000409047825 */ /* 0x000fc800078e0206 */
[----:B------:R-:W-:Y:S01]  /*0290*/  FADD R11, -R2, R11 ;  /* 0x0000000b020b7221 */ /* 0x000fe20000000100 */
[----:B------:R-:W1:Y:S01]  /*02a0*/  LDC.64 R6, c[0x0][0x220] ;  /* 0x00008800ff067b82 */ /* 0x000e620000000a00 */
[----:B------:R-:W-:Y:S01]  /*02b0*/  FMUL R8, R8, R8 ;  /* 0x0000000808087220 */ /* 0x000fe20000400000 */
[----:B------:R-:W-:-:S03]  /*02c0*/  FADD R13, -R2, R13 ;  /* 0x0000000d020d7221 */ /* 0x000fc60000000100 */
[----:B------:R-:W-:Y:S01]  /*02d0*/  FFMA R8, R11, R11, R8 ;  /* 0x0000000b0b087223 */ /* 0x000fe20000000008 */
[----:B------:R-:W-:-:S03]  /*02e0*/  FADD R15, -R2, R15 ;  /* 0x0000000f020f7221 */ /* 0x000fc60000000100 */
[----:B------:R-:W-:Y:S01]  /*02f0*/  FFMA R8, R13, R13, R8 ;  /* 0x0000000d0d087223 */ /* 0x000fe20000000008 */
[----:B------:R-:W-:Y:S01]  /*0300*/  HFMA2.MMA R13, -RZ, RZ, 1.625, 0 ;  /* 0x3e800000ff0d7435 */ /* 0x000fe200000001ff */
[----:B------:R-:W-:Y:S01]  /*0310*/  FADD R11, -R3, R14 ;  /* 0x0000000e030b7221 */ /* 0x000fe20000000100 */
[----:B------:R2:W-:Y:S01]  /*0320*/  @!P0 STG.E.64 desc[UR4][R4.64], R2 ;  /* 0x0000000204008986 */ /* 0x0005e2000c101b04 */
[----:B------:R-:W-:Y:S02]  /*0330*/  FFMA R8, R15, R15, R8 ;  /* 0x0000000f0f087223 */ /* 0x000fe40000000008 */
[----:B------:R-:W-:-:S05]  /*0340*/  FFMA R12, R11, R11, R12 ;  /* 0x0000000b0b0c7223 */ /* 0x000fca000000000c */
[----:B------:R-:W-:Y:S01]  /*0350*/  FFMA R8, R8, R13, 9.9999997473787516356e-06 ;  /* 0x3727c5ac08087423 */ /* 0x000fe2000000000d */
[----:B------:R-:W-:Y:S06]  /*0360*/  @P0 EXIT ;  /* 0x000000000000094d */ /* 0x000fec0003800000 */
[----:B------:R-:W-:Y:S01]  /*0370*/  FFMA R12, R12, R13, 9.9999997473787516356e-06 ;  /* 0x3727c5ac0c0c7423 */ /* 0x000fe2000000000d */
[----:B--2---:R-:W-:Y:S01]  /*0380*/  MUFU.RSQ R4, R8 ;  /* 0x0000000800047308 */ /* 0x004fe20000001400 */
[----:B-1----:R-:W-:-:S07]  /*0390*/  IMAD.WIDE R2, R9, 0x4, R6 ;  /* 0x0000000409027825 */ /* 0x002fce00078e0206 */
[----:B------:R-:W0:Y:S02]  /*03a0*/  MUFU.RSQ R5, R12 ;  /* 0x0000000c00057308 */ /* 0x000e240000001400 */
[----:B0-----:R-:W-:Y:S01]  /*03b0*/  STG.E.64 desc[UR4][R2.64], R4 ;  /* 0x0000000402007986 */ /* 0x001fe2000c101b04 */
[----:B------:R-:W-:Y:S05]  /*03c0*/  EXIT ;  /* 0x000000000000794d */ /* 0x000fea0003800000 */
.L_x_0:
[----:B------:R-:W-:-:S00]  /*03d0*/  BRA `(.L_x_0) ;  /* 0xfffffffc00fc7947 */ /* 0x000fc0000383ffff */
[----:B------:R-:W-:-:S00]  /*03e0*/  NOP ;  /* 0x0000000000007918 */ /* 0x000fc00000000000 */
        /* <DEDUP_REMOVED lines=9> */
.L_x_1:


//--------------------- .nv.global.init           --------------------------
	.section	.nv.global.init,"aw",@progbits
.nv.global.init:
	.type		_$_str,@object
	.size		_$_str,(.L_0 - _$_str)
_$_str:
        /*0000*/ 	.byte	0x5f, 0x5f, 0x43, 0x55, 0x44, 0x41, 0x5f, 0x46, 0x54, 0x5a, 0x00
.L_0:


//--------------------- .nv.constant0.triton_poi_fused_native_layer_norm_9 --------------------------
	.section	.nv.constant0.triton_poi_fused_native_layer_norm_9,"a",@progbits
	.sectionflags	@""
	.align	4
.nv.constant0.triton_poi_fused_native_layer_norm_9:
	.zero		556
